//
// Generated by NVIDIA NVVM Compiler
//
// Compiler Build ID: CL-36424714
// Cuda compilation tools, release 13.0, V13.0.88
// Based on NVVM 20.0.0
//

.version 9.0
.target sm_100
.address_size 64

	// .globl	_Z26computeVisibilities_kernelPKfS0_iPh

.visible .entry _Z26computeVisibilities_kernelPKfS0_iPh(
	.param .u64 .ptr .align 1 _Z26computeVisibilities_kernelPKfS0_iPh_param_0,
	.param .u64 .ptr .align 1 _Z26computeVisibilities_kernelPKfS0_iPh_param_1,
	.param .u32 _Z26computeVisibilities_kernelPKfS0_iPh_param_2,
	.param .u64 .ptr .align 1 _Z26computeVisibilities_kernelPKfS0_iPh_param_3
)
{
	.reg .pred 	%p<3>;
	.reg .b16 	%rs<2>;
	.reg .b32 	%r<6>;
	.reg .b32 	%f<3>;
	.reg .b64 	%rd<12>;

	ld.param.u64 	%rd1, [_Z26computeVisibilities_kernelPKfS0_iPh_param_0];
	ld.param.u64 	%rd2, [_Z26computeVisibilities_kernelPKfS0_iPh_param_1];
	ld.param.u32 	%r2, [_Z26computeVisibilities_kernelPKfS0_iPh_param_2];
	ld.param.u64 	%rd3, [_Z26computeVisibilities_kernelPKfS0_iPh_param_3];
	mov.u32 	%r3, %ntid.x;
	mov.u32 	%r4, %ctaid.x;
	mov.u32 	%r5, %tid.x;
	mad.lo.s32 	%r1, %r3, %r4, %r5;
	setp.ge.u32 	%p1, %r1, %r2;
	@%p1 bra 	$L__BB0_2;
	cvta.to.global.u64 	%rd4, %rd2;
	cvta.to.global.u64 	%rd5, %rd1;
	cvta.to.global.u64 	%rd6, %rd3;
	cvt.u64.u32 	%rd7, %r1;
	mul.wide.u32 	%rd8, %r1, 4;
	add.s64 	%rd9, %rd4, %rd8;
	ld.global.f32 	%f1, [%rd9];
	add.s64 	%rd10, %rd5, %rd8;
	ld.global.f32 	%f2, [%rd10];
	setp.le.f32 	%p2, %f1, %f2;
	selp.u16 	%rs1, 1, 0, %p2;
	add.s64 	%rd11, %rd6, %rd7;
	st.global.u8 	[%rd11], %rs1;
$L__BB0_2:
	ret;

}


// ===== COMPILED SASS (sm_100) =====

	.target	sm_100

	.elftype	@"ET_EXEC"


//--------------------- .note.nv.tkinfo           --------------------------
	.section	.note.nv.tkinfo,"",@"SHT_NOTE"
	.sectionflags	@"SHF_NOTE_NV_TKINFO"
	.tkinfo
        /*0018*/ 	.word	0x00000002
        /*0030*/ 	.string	""
        /*0030*/ 	.string	"ptxas"
        /*0030*/ 	.string	"Cuda compilation tools, release 13.0, V13.0.88"
        /*0030*/ 	.string	"Build cuda_13.0.r13.0/compiler.36424714_0"
        /*0030*/ 	.string	"-arch sm_100 -m 64 "



//--------------------- .note.nv.cuinfo           --------------------------
	.section	.note.nv.cuinfo,"",@"SHT_NOTE"
	.sectionflags	@"SHF_NOTE_NV_CUINFO"
        /*0018*/ 	.short	0x0002
        /*001a*/ 	.short	0x0064
        /*001c*/ 	.short	0x0082
	.zero		2


//--------------------- .nv.info                  --------------------------
	.section	.nv.info,"",@"SHT_CUDA_INFO"
	.align	4


	//----- nvinfo : EIATTR_REGCOUNT
	.align		4
        /*0000*/ 	.byte	0x04, 0x2f
        /*0002*/ 	.short	(.L_1 - .L_0)
	.align		4
.L_0:
        /*0004*/ 	.word	index@(_Z26computeVisibilities_kernelPKfS0_iPh)
        /*0008*/ 	.word	0x0000000c


	//----- nvinfo : EIATTR_FRAME_SIZE
	.align		4
.L_1:
        /*000c*/ 	.byte	0x04, 0x11
        /*000e*/ 	.short	(.L_3 - .L_2)
	.align		4
.L_2:
        /*0010*/ 	.word	index@(_Z26computeVisibilities_kernelPKfS0_iPh)
        /*0014*/ 	.word	0x00000000


	//----- nvinfo : EIATTR_MIN_STACK_SIZE
	.align		4
.L_3:
        /*0018*/ 	.byte	0x04, 0x12
        /*001a*/ 	.short	(.L_5 - .L_4)
	.align		4
.L_4:
        /*001c*/ 	.word	index@(_Z26computeVisibilities_kernelPKfS0_iPh)
        /*0020*/ 	.word	0x00000000
.L_5:


//--------------------- .nv.compat                --------------------------
	.section	.nv.compat,"",@"SHT_CUDA_COMPAT_INFO"
	.align	4
        /*0000*/ 	.byte	0x02, 0x09, 0x00, 0x00, 0x02, 0x02, 0x01, 0x00, 0x02, 0x05, 0x05, 0x00, 0x03, 0x07, 0x01, 0x01
        /*0010*/ 	.byte	0x02, 0x03, 0x00, 0x00, 0x02, 0x06, 0x01, 0x00, 0x04, 0x0b, 0x08, 0x00, 0x09, 0x00, 0x00, 0x00
        /*0020*/ 	.byte	0x00, 0x00, 0x00, 0x00


//--------------------- .nv.info._Z26computeVisibilities_kernelPKfS0_iPh --------------------------
	.section	.nv.info._Z26computeVisibilities_kernelPKfS0_iPh,"",@"SHT_CUDA_INFO"
	.sectionflags	@""
	.align	4


	//----- nvinfo : EIATTR_CUDA_API_VERSION
	.align		4
        /*0000*/ 	.byte	0x04, 0x37
        /*0002*/ 	.short	(.L_7 - .L_6)
.L_6:
        /*0004*/ 	.word	0x00000082


	//----- nvinfo : EIATTR_KPARAM_INFO
	.align		4
.L_7:
        /*0008*/ 	.byte	0x04, 0x17
        /*000a*/ 	.short	(.L_9 - .L_8)
.L_8:
        /*000c*/ 	.word	0x00000000
        /*0010*/ 	.short	0x0003
        /*0012*/ 	.short	0x0018
        /*0014*/ 	.byte	0x00, 0xf5, 0x21, 0x00


	//----- nvinfo : EIATTR_KPARAM_INFO
	.align		4
.L_9:
        /*0018*/ 	.byte	0x04, 0x17
        /*001a*/ 	.short	(.L_11 - .L_10)
.L_10:
        /*001c*/ 	.word	0x00000000
        /*0020*/ 	.short	0x0002
        /*0022*/ 	.short	0x0010
        /*0024*/ 	.byte	0x00, 0xf0, 0x11, 0x00


	//----- nvinfo : EIATTR_KPARAM_INFO
	.align		4
.L_11:
        /*0028*/ 	.byte	0x04, 0x17
        /*002a*/ 	.short	(.L_13 - .L_12)
.L_12:
        /*002c*/ 	.word	0x00000000
        /*0030*/ 	.short	0x0001
        /*0032*/ 	.short	0x0008
        /*0034*/ 	.byte	0x00, 0xf5, 0x21, 0x00


	//----- nvinfo : EIATTR_KPARAM_INFO
	.align		4
.L_13:
        /*0038*/ 	.byte	0x04, 0x17
        /*003a*/ 	.short	(.L_15 - .L_14)
.L_14:
        /*003c*/ 	.word	0x00000000
        /*0040*/ 	.short	0x0000
        /*0042*/ 	.short	0x0000
        /*0044*/ 	.byte	0x00, 0xf5, 0x21, 0x00


	//----- nvinfo : EIATTR_SPARSE_MMA_MASK
	.align		4
.L_15:
        /*0048*/ 	.byte	0x03, 0x50
        /*004a*/ 	.short	0x0000


	//----- nvinfo : EIATTR_MAXREG_COUNT
	.align		4
        /*004c*/ 	.byte	0x03, 0x1b
        /*004e*/ 	.short	0x00ff


	//----- nvinfo : EIATTR_MERCURY_ISA_VERSION
	.align		4
        /*0050*/ 	.byte	0x03, 0x5f
        /*0052*/ 	.short	0x0101


	//----- nvinfo : EIATTR_VRC_CTA_INIT_COUNT
	.align		4
        /*0054*/ 	.byte	0x02, 0x4a
	.zero		1
	.zero		1


	//----- nvinfo : EIATTR_EXIT_INSTR_OFFSETS
	.align		4
        /*0058*/ 	.byte	0x04, 0x1c
        /*005a*/ 	.short	(.L_17 - .L_16)


	//   ....[0]....
.L_16:
        /*005c*/ 	.word	0x00000070


	//   ....[1]....
        /*0060*/ 	.word	0x00000150


	//----- nvinfo : EIATTR_CBANK_PARAM_SIZE
	.align		4
.L_17:
        /*0064*/ 	.byte	0x03, 0x19
        /*0066*/ 	.short	0x0020


	//----- nvinfo : EIATTR_PARAM_CBANK
	.align		4
        /*0068*/ 	.byte	0x04, 0x0a
        /*006a*/ 	.short	(.L_19 - .L_18)
	.align		4
.L_18:
        /*006c*/ 	.word	index@(.nv.constant0._Z26computeVisibilities_kernelPKfS0_iPh)
        /*0070*/ 	.short	0x0380
        /*0072*/ 	.short	0x0020


	//----- nvinfo : EIATTR_SW_WAR
	.align		4
.L_19:
        /*0074*/ 	.byte	0x04, 0x36
        /*0076*/ 	.short	(.L_21 - .L_20)
.L_20:
        /*0078*/ 	.word	0x00000008
.L_21:


//--------------------- .nv.callgraph             --------------------------
	.section	.nv.callgraph,"",@"SHT_CUDA_CALLGRAPH"
	.align	4
	.sectionentsize	8
	.align		4
        /*0000*/ 	.word	0x00000000
	.align		4
        /*0004*/ 	.word	0xffffffff
	.align		4
        /*0008*/ 	.word	0x00000000
	.align		4
        /*000c*/ 	.word	0xfffffffe
	.align		4
        /*0010*/ 	.word	0x00000000
	.align		4
        /*0014*/ 	.word	0xfffffffd
	.align		4
        /*0018*/ 	.word	0x00000000
	.align		4
        /*001c*/ 	.word	0xfffffffc


//--------------------- .text._Z26computeVisibilities_kernelPKfS0_iPh --------------------------
	.section	.text._Z26computeVisibilities_kernelPKfS0_iPh,"ax",@progbits
	.align	128
        .global         _Z26computeVisibilities_kernelPKfS0_iPh
        .type           _Z26computeVisibilities_kernelPKfS0_iPh,@function
        .size           _Z26computeVisibilities_kernelPKfS0_iPh,(.L_x_1 - _Z26computeVisibilities_kernelPKfS0_iPh)
        .other          _Z26computeVisibilities_kernelPKfS0_iPh,@"STO_CUDA_ENTRY STV_DEFAULT"
_Z26computeVisibilities_kernelPKfS0_iPh:
.text._Z26computeVisibilities_kernelPKfS0_iPh:
[----:B------:R-:W-:Y:S01]  /*0000*/  LDC R1, c[0x0][0x37c] ;  /* 0x0000df00ff017b82 */ /* 0x000fe20000000800 */
[----:B------:R-:W0:Y:S01]  /*0010*/  S2R R7, SR_CTAID.X ;  /* 0x0000000000077919 */ /* 0x000e220000002500 */
[----:B------:R-:W0:Y:S01]  /*0020*/  LDCU UR4, c[0x0][0x360] ;  /* 0x00006c00ff0477ac */ /* 0x000e220008000800 */
[----:B------:R-:W0:Y:S01]  /*0030*/  S2R R0, SR_TID.X ;  /* 0x0000000000007919 */ /* 0x000e220000002100 */
[----:B------:R-:W1:Y:S01]  /*0040*/  LDCU UR5, c[0x0][0x390] ;  /* 0x00007200ff0577ac */ /* 0x000e620008000800 */
[----:B0-----:R-:W-:-:S05]  /*0050*/  IMAD R7, R7, UR4, R0 ;  /* 0x0000000407077c24 */ /* 0x001fca000f8e0200 */
[----:B-1----:R-:W-:-:S13]  /*0060*/  ISETP.GE.U32.AND P0, PT, R7, UR5, PT ;  /* 0x0000000507007c0c */ /* 0x002fda000bf06070 */
[----:B------:R-:W-:Y:S05]  /*0070*/  @P0 EXIT ;  /* 0x000000000000094d */ /* 0x000fea0003800000 */
[----:B------:R-:W0:Y:S01]  /*0080*/  LDC.64 R2, c[0x0][0x388] ;  /* 0x0000e200ff027b82 */ /* 0x000e220000000a00 */
[----:B------:R-:W1:Y:S01]  /*0090*/  LDCU.64 UR4, c[0x0][0x358] ;  /* 0x00006b00ff0477ac */ /* 0x000e620008000a00 */
[----:B------:R-:W2:Y:S06]  /*00a0*/  LDCU.64 UR6, c[0x0][0x398] ;  /* 0x00007300ff0677ac */ /* 0x000eac0008000a00 */
[----:B------:R-:W3:Y:S01]  /*00b0*/  LDC.64 R4, c[0x0][0x380] ;  /* 0x0000e000ff047b82 */ /* 0x000ee20000000a00 */
[----:B0-----:R-:W-:-:S06]  /*00c0*/  IMAD.WIDE.U32 R2, R7, 0x4, R2 ;  /* 0x0000000407027825 */ /* 0x001fcc00078e0002 */
[----:B-1----:R-:W4:Y:S01]  /*00d0*/  LDG.E R2, desc[UR4][R2.64] ;  /* 0x0000000402027981 */ /* 0x002f22000c1e1900 */
[----:B---3--:R-:W-:-:S06]  /*00e0*/  IMAD.WIDE.U32 R4, R7, 0x4, R4 ;  /* 0x0000000407047825 */ /* 0x008fcc00078e0004 */
[----:B------:R-:W4:Y:S01]  /*00f0*/  LDG.E R5, desc[UR4][R4.64] ;  /* 0x0000000404057981 */ /* 0x000f22000c1e1900 */
[----:B--2---:R-:W-:-:S04]  /*0100*/  IADD3 R6, P1, PT, R7, UR6, RZ ;  /* 0x0000000607067c10 */ /* 0x004fc8000ff3e0ff */
[----:B------:R-:W-:Y:S02]  /*0110*/  IADD3.X R7, PT, PT, RZ, UR7, RZ, P1, !PT ;  /* 0x00000007ff077c10 */ /* 0x000fe40008ffe4ff */
[----:B----4-:R-:W-:-:S04]  /*0120*/  FSETP.GTU.AND P0, PT, R2, R5, PT ;  /* 0x000000050200720b */ /* 0x010fc80003f0c000 */
[----:B------:R-:W-:-:S05]  /*0130*/  SEL R9, RZ, 0x1, P0 ;  /* 0x00000001ff097807 */ /* 0x000fca0000000000 */
[----:B------:R-:W-:Y:S01]  /*0140*/  STG.E.U8 desc[UR4][R6.64], R9 ;  /* 0x0000000906007986 */ /* 0x000fe2000c101104 */
[----:B------:R-:W-:Y:S05]  /*0150*/  EXIT ;  /* 0x000000000000794d */ /* 0x000fea0003800000 */
.L_x_0:
[----:B------:R-:W-:-:S00]  /*0160*/  BRA `(.L_x_0) ;  /* 0xfffffffc00fc7947 */ /* 0x000fc0000383ffff */
[----:B------:R-:W-:-:S00]  /*0170*/  NOP ;  /* 0x0000000000007918 */ /* 0x000fc00000000000 */
        /* <DEDUP_REMOVED lines=8> */
.L_x_1:


//--------------------- .nv.shared.reserved.0     --------------------------
	.section	.nv.shared.reserved.0,"aw",@nobits
	.weak		__nv_reservedSMEM_offset_0_alias
	.size		__nv_reservedSMEM_offset_0_alias, 0, 64
	.other		__nv_reservedSMEM_offset_0_alias,@"STO_CUDA_RESERVED_SHARED STV_DEFAULT"
__nv_reservedSMEM_offset_0_alias:
	.zero		0
	.zero		64


//--------------------- .nv.constant0._Z26computeVisibilities_kernelPKfS0_iPh --------------------------
	.section	.nv.constant0._Z26computeVisibilities_kernelPKfS0_iPh,"a",@progbits
	.sectionflags	@""
	.align	4
.nv.constant0._Z26computeVisibilities_kernelPKfS0_iPh:
	.zero		928


//--------------------- SYMBOLS --------------------------

	.type		.nv.reservedSmem.offset0,@object
	.size		.nv.reservedSmem.offset0,0x4
